//
// Generated by NVIDIA NVVM Compiler
//
// Compiler Build ID: CL-36424714
// Cuda compilation tools, release 13.0, V13.0.88
// Based on NVVM 20.0.0
//

.version 9.0
.target sm_100
.address_size 64

	// .globl	default_function_kernel

.visible .entry default_function_kernel(
	.param .u64 .ptr .align 1 default_function_kernel_param_0,
	.param .u64 .ptr .align 1 default_function_kernel_param_1
)
{
	.reg .pred 	%p<3>;
	.reg .b32 	%r<9>;
	.reg .b32 	%f<120>;
	.reg .b64 	%rd<11>;

	ld.param.u64 	%rd6, [default_function_kernel_param_0];
	ld.param.u64 	%rd5, [default_function_kernel_param_1];
	cvta.to.global.u64 	%rd7, %rd6;
	add.s64 	%rd1, %rd7, 112;
	mov.b32 	%r7, 0;
	mov.f32 	%f119, 0f7F7FFFFD;
$L__BB0_1:
	mul.wide.u32 	%rd8, %r7, 3648;
	add.s64 	%rd10, %rd1, %rd8;
	mov.b32 	%r8, 0;
$L__BB0_2:
	ld.global.nc.f32 	%f5, [%rd10+-112];
	min.f32 	%f6, %f119, %f5;
	ld.global.nc.f32 	%f7, [%rd10+-108];
	min.f32 	%f8, %f6, %f7;
	ld.global.nc.f32 	%f9, [%rd10+-104];
	min.f32 	%f10, %f8, %f9;
	ld.global.nc.f32 	%f11, [%rd10+-100];
	min.f32 	%f12, %f10, %f11;
	ld.global.nc.f32 	%f13, [%rd10+-96];
	min.f32 	%f14, %f12, %f13;
	ld.global.nc.f32 	%f15, [%rd10+-92];
	min.f32 	%f16, %f14, %f15;
	ld.global.nc.f32 	%f17, [%rd10+-88];
	min.f32 	%f18, %f16, %f17;
	ld.global.nc.f32 	%f19, [%rd10+-84];
	min.f32 	%f20, %f18, %f19;
	ld.global.nc.f32 	%f21, [%rd10+-80];
	min.f32 	%f22, %f20, %f21;
	ld.global.nc.f32 	%f23, [%rd10+-76];
	min.f32 	%f24, %f22, %f23;
	ld.global.nc.f32 	%f25, [%rd10+-72];
	min.f32 	%f26, %f24, %f25;
	ld.global.nc.f32 	%f27, [%rd10+-68];
	min.f32 	%f28, %f26, %f27;
	ld.global.nc.f32 	%f29, [%rd10+-64];
	min.f32 	%f30, %f28, %f29;
	ld.global.nc.f32 	%f31, [%rd10+-60];
	min.f32 	%f32, %f30, %f31;
	ld.global.nc.f32 	%f33, [%rd10+-56];
	min.f32 	%f34, %f32, %f33;
	ld.global.nc.f32 	%f35, [%rd10+-52];
	min.f32 	%f36, %f34, %f35;
	ld.global.nc.f32 	%f37, [%rd10+-48];
	min.f32 	%f38, %f36, %f37;
	ld.global.nc.f32 	%f39, [%rd10+-44];
	min.f32 	%f40, %f38, %f39;
	ld.global.nc.f32 	%f41, [%rd10+-40];
	min.f32 	%f42, %f40, %f41;
	ld.global.nc.f32 	%f43, [%rd10+-36];
	min.f32 	%f44, %f42, %f43;
	ld.global.nc.f32 	%f45, [%rd10+-32];
	min.f32 	%f46, %f44, %f45;
	ld.global.nc.f32 	%f47, [%rd10+-28];
	min.f32 	%f48, %f46, %f47;
	ld.global.nc.f32 	%f49, [%rd10+-24];
	min.f32 	%f50, %f48, %f49;
	ld.global.nc.f32 	%f51, [%rd10+-20];
	min.f32 	%f52, %f50, %f51;
	ld.global.nc.f32 	%f53, [%rd10+-16];
	min.f32 	%f54, %f52, %f53;
	ld.global.nc.f32 	%f55, [%rd10+-12];
	min.f32 	%f56, %f54, %f55;
	ld.global.nc.f32 	%f57, [%rd10+-8];
	min.f32 	%f58, %f56, %f57;
	ld.global.nc.f32 	%f59, [%rd10+-4];
	min.f32 	%f60, %f58, %f59;
	ld.global.nc.f32 	%f61, [%rd10];
	min.f32 	%f62, %f60, %f61;
	ld.global.nc.f32 	%f63, [%rd10+4];
	min.f32 	%f64, %f62, %f63;
	ld.global.nc.f32 	%f65, [%rd10+8];
	min.f32 	%f66, %f64, %f65;
	ld.global.nc.f32 	%f67, [%rd10+12];
	min.f32 	%f68, %f66, %f67;
	ld.global.nc.f32 	%f69, [%rd10+16];
	min.f32 	%f70, %f68, %f69;
	ld.global.nc.f32 	%f71, [%rd10+20];
	min.f32 	%f72, %f70, %f71;
	ld.global.nc.f32 	%f73, [%rd10+24];
	min.f32 	%f74, %f72, %f73;
	ld.global.nc.f32 	%f75, [%rd10+28];
	min.f32 	%f76, %f74, %f75;
	ld.global.nc.f32 	%f77, [%rd10+32];
	min.f32 	%f78, %f76, %f77;
	ld.global.nc.f32 	%f79, [%rd10+36];
	min.f32 	%f80, %f78, %f79;
	ld.global.nc.f32 	%f81, [%rd10+40];
	min.f32 	%f82, %f80, %f81;
	ld.global.nc.f32 	%f83, [%rd10+44];
	min.f32 	%f84, %f82, %f83;
	ld.global.nc.f32 	%f85, [%rd10+48];
	min.f32 	%f86, %f84, %f85;
	ld.global.nc.f32 	%f87, [%rd10+52];
	min.f32 	%f88, %f86, %f87;
	ld.global.nc.f32 	%f89, [%rd10+56];
	min.f32 	%f90, %f88, %f89;
	ld.global.nc.f32 	%f91, [%rd10+60];
	min.f32 	%f92, %f90, %f91;
	ld.global.nc.f32 	%f93, [%rd10+64];
	min.f32 	%f94, %f92, %f93;
	ld.global.nc.f32 	%f95, [%rd10+68];
	min.f32 	%f96, %f94, %f95;
	ld.global.nc.f32 	%f97, [%rd10+72];
	min.f32 	%f98, %f96, %f97;
	ld.global.nc.f32 	%f99, [%rd10+76];
	min.f32 	%f100, %f98, %f99;
	ld.global.nc.f32 	%f101, [%rd10+80];
	min.f32 	%f102, %f100, %f101;
	ld.global.nc.f32 	%f103, [%rd10+84];
	min.f32 	%f104, %f102, %f103;
	ld.global.nc.f32 	%f105, [%rd10+88];
	min.f32 	%f106, %f104, %f105;
	ld.global.nc.f32 	%f107, [%rd10+92];
	min.f32 	%f108, %f106, %f107;
	ld.global.nc.f32 	%f109, [%rd10+96];
	min.f32 	%f110, %f108, %f109;
	ld.global.nc.f32 	%f111, [%rd10+100];
	min.f32 	%f112, %f110, %f111;
	ld.global.nc.f32 	%f113, [%rd10+104];
	min.f32 	%f114, %f112, %f113;
	ld.global.nc.f32 	%f115, [%rd10+108];
	min.f32 	%f116, %f114, %f115;
	ld.global.nc.f32 	%f117, [%rd10+112];
	min.f32 	%f119, %f116, %f117;
	add.s32 	%r8, %r8, 1;
	add.s64 	%rd10, %rd10, 228;
	setp.ne.s32 	%p1, %r8, 16;
	@%p1 bra 	$L__BB0_2;
	add.s32 	%r7, %r7, 1;
	setp.ne.s32 	%p2, %r7, 7;
	@%p2 bra 	$L__BB0_1;
	cvta.to.global.u64 	%rd9, %rd5;
	st.global.f32 	[%rd9], %f119;
	ret;

}


// ===== COMPILED SASS (sm_100) =====

	.target	sm_100

	.elftype	@"ET_EXEC"


//--------------------- .note.nv.tkinfo           --------------------------
	.section	.note.nv.tkinfo,"",@"SHT_NOTE"
	.sectionflags	@"SHF_NOTE_NV_TKINFO"
	.tkinfo
        /*0018*/ 	.word	0x00000002
        /*0030*/ 	.string	""
        /*0030*/ 	.string	"ptxas"
        /*0030*/ 	.string	"Cuda compilation tools, release 13.0, V13.0.88"
        /*0030*/ 	.string	"Build cuda_13.0.r13.0/compiler.36424714_0"
        /*0030*/ 	.string	"-arch sm_100 -m 64 "



//--------------------- .note.nv.cuinfo           --------------------------
	.section	.note.nv.cuinfo,"",@"SHT_NOTE"
	.sectionflags	@"SHF_NOTE_NV_CUINFO"
        /*0018*/ 	.short	0x0002
        /*001a*/ 	.short	0x0064
        /*001c*/ 	.short	0x0082
	.zero		2


//--------------------- .nv.info                  --------------------------
	.section	.nv.info,"",@"SHT_CUDA_INFO"
	.align	4


	//----- nvinfo : EIATTR_REGCOUNT
	.align		4
        /*0000*/ 	.byte	0x04, 0x2f
        /*0002*/ 	.short	(.L_1 - .L_0)
	.align		4
.L_0:
        /*0004*/ 	.word	index@(default_function_kernel)
        /*0008*/ 	.word	0x0000001e


	//----- nvinfo : EIATTR_FRAME_SIZE
	.align		4
.L_1:
        /*000c*/ 	.byte	0x04, 0x11
        /*000e*/ 	.short	(.L_3 - .L_2)
	.align		4
.L_2:
        /*0010*/ 	.word	index@(default_function_kernel)
        /*0014*/ 	.word	0x00000000


	//----- nvinfo : EIATTR_MIN_STACK_SIZE
	.align		4
.L_3:
        /*0018*/ 	.byte	0x04, 0x12
        /*001a*/ 	.short	(.L_5 - .L_4)
	.align		4
.L_4:
        /*001c*/ 	.word	index@(default_function_kernel)
        /*0020*/ 	.word	0x00000000
.L_5:


//--------------------- .nv.compat                --------------------------
	.section	.nv.compat,"",@"SHT_CUDA_COMPAT_INFO"
	.align	4
        /*0000*/ 	.byte	0x02, 0x09, 0x00, 0x00, 0x02, 0x02, 0x01, 0x00, 0x02, 0x05, 0x05, 0x00, 0x03, 0x07, 0x01, 0x01
        /*0010*/ 	.byte	0x02, 0x03, 0x00, 0x00, 0x02, 0x06, 0x01, 0x00, 0x04, 0x0b, 0x08, 0x00, 0x09, 0x00, 0x00, 0x00
        /*0020*/ 	.byte	0x00, 0x00, 0x00, 0x00


//--------------------- .nv.info.default_function_kernel --------------------------
	.section	.nv.info.default_function_kernel,"",@"SHT_CUDA_INFO"
	.sectionflags	@""
	.align	4


	//----- nvinfo : EIATTR_CUDA_API_VERSION
	.align		4
        /*0000*/ 	.byte	0x04, 0x37
        /*0002*/ 	.short	(.L_7 - .L_6)
.L_6:
        /*0004*/ 	.word	0x00000082


	//----- nvinfo : EIATTR_KPARAM_INFO
	.align		4
.L_7:
        /*0008*/ 	.byte	0x04, 0x17
        /*000a*/ 	.short	(.L_9 - .L_8)
.L_8:
        /*000c*/ 	.word	0x00000000
        /*0010*/ 	.short	0x0001
        /*0012*/ 	.short	0x0008
        /*0014*/ 	.byte	0x00, 0xf5, 0x21, 0x00


	//----- nvinfo : EIATTR_KPARAM_INFO
	.align		4
.L_9:
        /*0018*/ 	.byte	0x04, 0x17
        /*001a*/ 	.short	(.L_11 - .L_10)
.L_10:
        /*001c*/ 	.word	0x00000000
        /*0020*/ 	.short	0x0000
        /*0022*/ 	.short	0x0000
        /*0024*/ 	.byte	0x00, 0xf5, 0x21, 0x00


	//----- nvinfo : EIATTR_SPARSE_MMA_MASK
	.align		4
.L_11:
        /*0028*/ 	.byte	0x03, 0x50
        /*002a*/ 	.short	0x0000


	//----- nvinfo : EIATTR_MAXREG_COUNT
	.align		4
        /*002c*/ 	.byte	0x03, 0x1b
        /*002e*/ 	.short	0x00ff


	//----- nvinfo : EIATTR_MERCURY_ISA_VERSION
	.align		4
        /*0030*/ 	.byte	0x03, 0x5f
        /*0032*/ 	.short	0x0101


	//----- nvinfo : EIATTR_VRC_CTA_INIT_COUNT
	.align		4
        /*0034*/ 	.byte	0x02, 0x4a
	.zero		1
	.zero		1


	//----- nvinfo : EIATTR_EXIT_INSTR_OFFSETS
	.align		4
        /*0038*/ 	.byte	0x04, 0x1c
        /*003a*/ 	.short	(.L_13 - .L_12)


	//   ....[0]....
.L_12:
        /*003c*/ 	.word	0x000006e0


	//----- nvinfo : EIATTR_CBANK_PARAM_SIZE
	.align		4
.L_13:
        /*0040*/ 	.byte	0x03, 0x19
        /*0042*/ 	.short	0x0010


	//----- nvinfo : EIATTR_PARAM_CBANK
	.align		4
        /*0044*/ 	.byte	0x04, 0x0a
        /*0046*/ 	.short	(.L_15 - .L_14)
	.align		4
.L_14:
        /*0048*/ 	.word	index@(.nv.constant0.default_function_kernel)
        /*004c*/ 	.short	0x0380
        /*004e*/ 	.short	0x0010


	//----- nvinfo : EIATTR_SW_WAR
	.align		4
.L_15:
        /*0050*/ 	.byte	0x04, 0x36
        /*0052*/ 	.short	(.L_17 - .L_16)
.L_16:
        /*0054*/ 	.word	0x00000008
.L_17:


//--------------------- .nv.callgraph             --------------------------
	.section	.nv.callgraph,"",@"SHT_CUDA_CALLGRAPH"
	.align	4
	.sectionentsize	8
	.align		4
        /*0000*/ 	.word	0x00000000
	.align		4
        /*0004*/ 	.word	0xffffffff
	.align		4
        /*0008*/ 	.word	0x00000000
	.align		4
        /*000c*/ 	.word	0xfffffffe
	.align		4
        /*0010*/ 	.word	0x00000000
	.align		4
        /*0014*/ 	.word	0xfffffffd
	.align		4
        /*0018*/ 	.word	0x00000000
	.align		4
        /*001c*/ 	.word	0xfffffffc


//--------------------- .text.default_function_kernel --------------------------
	.section	.text.default_function_kernel,"ax",@progbits
	.align	128
        .global         default_function_kernel
        .type           default_function_kernel,@function
        .size           default_function_kernel,(.L_x_3 - default_function_kernel)
        .other          default_function_kernel,@"STO_CUDA_ENTRY STV_DEFAULT"
default_function_kernel:
.text.default_function_kernel:
[----:B------:R-:W-:Y:S01]  /*0000*/  LDC R1, c[0x0][0x37c] ;  /* 0x0000df00ff017b82 */ /* 0x000fe20000000800 */
[----:B------:R-:W0:Y:S01]  /*0010*/  LDCU.64 UR6, c[0x0][0x380] ;  /* 0x00007000ff0677ac */ /* 0x000e220008000a00 */
[----:B------:R-:W-:Y:S01]  /*0020*/  IMAD.MOV.U32 R12, RZ, RZ, 0x7f7ffffd ;  /* 0x7f7ffffdff0c7424 */ /* 0x000fe200078e00ff */
[----:B------:R-:W1:Y:S01]  /*0030*/  LDCU.64 UR10, c[0x0][0x358] ;  /* 0x00006b00ff0a77ac */ /* 0x000e620008000a00 */
[----:B------:R-:W-:Y:S01]  /*0040*/  UMOV UR4, URZ ;  /* 0x000000ff00047c82 */ /* 0x000fe20008000000 */
[----:B0-----:R-:W-:-:S04]  /*0050*/  UIADD3 UR6, UP0, UPT, UR6, 0x70, URZ ;  /* 0x0000007006067890 */ /* 0x001fc8000ff1e0ff */
[----:B-1----:R-:W-:-:S12]  /*0060*/  UIADD3.X UR7, UPT, UPT, URZ, UR7, URZ, UP0, !UPT ;  /* 0x00000007ff077290 */ /* 0x002fd800087fe4ff */
.L_x_1:
[----:B------:R-:W-:Y:S02]  /*0070*/  UIMAD.WIDE.U32 UR8, UR4, 0xe40, UR6 ;  /* 0x00000e40040878a5 */ /* 0x000fe4000f8e0006 */
[----:B------:R-:W-:Y:S01]  /*0080*/  UIADD3 UR4, UPT, UPT, UR4, 0x1, URZ ;  /* 0x0000000104047890 */ /* 0x000fe2000fffe0ff */
[----:B------:R-:W-:-:S03]  /*0090*/  UMOV UR5, URZ ;  /* 0x000000ff00057c82 */ /* 0x000fc60008000000 */
[----:B------:R-:W-:Y:S01]  /*00a0*/  IMAD.U32 R5, RZ, RZ, UR9 ;  /* 0x00000009ff057e24 */ /* 0x000fe2000f8e00ff */
[----:B------:R-:W-:Y:S01]  /*00b0*/  UISETP.NE.AND UP1, UPT, UR4, 0x7, UPT ;  /* 0x000000070400788c */ /* 0x000fe2000bf25270 */
[----:B------:R-:W-:Y:S02]  /*00c0*/  IMAD.U32 R3, RZ, RZ, UR9 ;  /* 0x00000009ff037e24 */ /* 0x000fe4000f8e00ff */
[----:B------:R-:W-:Y:S02]  /*00d0*/  IMAD.U32 R2, RZ, RZ, UR8 ;  /* 0x00000008ff027e24 */ /* 0x000fe4000f8e00ff */
[----:B------:R-:W-:Y:S02]  /*00e0*/  IMAD.U32 R4, RZ, RZ, UR8 ;  /* 0x00000008ff047e24 */ /* 0x000fe4000f8e00ff */
[----:B------:R-:W-:-:S07]  /*00f0*/  IMAD.MOV.U32 R3, RZ, RZ, R5 ;  /* 0x000000ffff037224 */ /* 0x000fce00078e0005 */
.L_x_0:
[----:B------:R-:W2:Y:S04]  /*0100*/  LDG.E.CONSTANT R15, desc[UR10][R2.64+-0x70] ;  /* 0xffff900a020f7981 */ /* 0x000ea8000c1e9900 */
[----:B------:R-:W2:Y:S04]  /*0110*/  LDG.E.CONSTANT R14, desc[UR10][R2.64+-0x6c] ;  /* 0xffff940a020e7981 */ /* 0x000ea8000c1e9900 */
[----:B------:R-:W3:Y:S04]  /*0120*/  LDG.E.CONSTANT R27, desc[UR10][R2.64+-0x68] ;  /* 0xffff980a021b7981 */ /* 0x000ee8000c1e9900 */
[----:B------:R-:W3:Y:S04]  /*0130*/  LDG.E.CONSTANT R26, desc[UR10][R2.64+-0x64] ;  /* 0xffff9c0a021a7981 */ /* 0x000ee8000c1e9900 */
[----:B------:R-:W4:Y:S04]  /*0140*/  LDG.E.CONSTANT R13, desc[UR10][R2.64+-0x60] ;  /* 0xffffa00a020d7981 */ /* 0x000f28000c1e9900 */
[----:B------:R-:W4:Y:S04]  /*0150*/  LDG.E.CONSTANT R24, desc[UR10][R2.64+-0x5c] ;  /* 0xffffa40a02187981 */ /* 0x000f28000c1e9900 */
[----:B------:R-:W5:Y:S04]  /*0160*/  LDG.E.CONSTANT R11, desc[UR10][R2.64+-0x58] ;  /* 0xffffa80a020b7981 */ /* 0x000f68000c1e9900 */
        /* <DEDUP_REMOVED lines=16> */
[----:B------:R-:W5:Y:S01]  /*0270*/  LDG.E.CONSTANT R16, desc[UR10][R2.64+-0x14] ;  /* 0xffffec0a02107981 */ /* 0x000f62000c1e9900 */
[----:B--2---:R-:W-:-:S03]  /*0280*/  FMNMX3 R14, R12, R15, R14, PT ;  /* 0x0000000f0c0e7276 */ /* 0x004fc6000380000e */
[----:B------:R-:W2:Y:S04]  /*0290*/  LDG.E.CONSTANT R15, desc[UR10][R2.64+-0x10] ;  /* 0xfffff00a020f7981 */ /* 0x000ea8000c1e9900 */
[----:B------:R-:W2:Y:S01]  /*02a0*/  LDG.E.CONSTANT R12, desc[UR10][R2.64+-0x4] ;  /* 0xfffffc0a020c7981 */ /* 0x000ea2000c1e9900 */
[----:B---3--:R-:W-:-:S03]  /*02b0*/  FMNMX3 R26, R14, R27, R26, PT ;  /* 0x0000001b0e1a7276 */ /* 0x008fc6000380001a */
[----:B------:R-:W2:Y:S01]  /*02c0*/  LDG.E.CONSTANT R14, desc[UR10][R2.64+-0xc] ;  /* 0xfffff40a020e7981 */ /* 0x000ea2000c1e9900 */
[----:B----4-:R-:W-:-:S03]  /*02d0*/  FMNMX3 R24, R26, R13, R24, PT ;  /* 0x0000000d1a187276 */ /* 0x010fc60003800018 */
[----:B------:R-:W3:Y:S01]  /*02e0*/  LDG.E.CONSTANT R13, desc[UR10][R2.64+-0x8] ;  /* 0xfffff80a020d7981 */ /* 0x000ee2000c1e9900 */
[----:B-----5:R-:W-:-:S03]  /*02f0*/  FMNMX3 R24, R24, R11, R10, PT ;  /* 0x0000000b18187276 */ /* 0x020fc6000380000a */
[----:B------:R-:W4:Y:S04]  /*0300*/  LDG.E.CONSTANT R11, desc[UR10][R2.64] ;  /* 0x0000000a020b7981 */ /* 0x000f28000c1e9900 */
[----:B------:R-:W4:Y:S01]  /*0310*/  LDG.E.CONSTANT R10, desc[UR10][R2.64+0x4] ;  /* 0x0000040a020a7981 */ /* 0x000f22000c1e9900 */
[----:B------:R-:W-:-:S03]  /*0320*/  FMNMX3 R24, R24, R8, R9, PT ;  /* 0x0000000818187276 */ /* 0x000fc60003800009 */
[----:B------:R-:W5:Y:S04]  /*0330*/  LDG.E.CONSTANT R9, desc[UR10][R2.64+0x8] ;  /* 0x0000080a02097981 */ /* 0x000f68000c1e9900 */
[----:B------:R-:W5:Y:S01]  /*0340*/  LDG.E.CONSTANT R8, desc[UR10][R2.64+0xc] ;  /* 0x00000c0a02087981 */ /* 0x000f62000c1e9900 */
        /* <DEDUP_REMOVED lines=21> */
[----:B--2---:R-:W-:-:S03]  /*04a0*/  FMNMX3 R24, R24, R15, R14, PT ;  /* 0x0000000f18187276 */ /* 0x004fc6000380000e */
[----:B------:R-:W2:Y:S04]  /*04b0*/  LDG.E.CONSTANT R15, desc[UR10][R2.64+0x48] ;  /* 0x0000480a020f7981 */ /* 0x000ea8000c1e9900 */
[----:B------:R-:W2:Y:S01]  /*04c0*/  LDG.E.CONSTANT R14, desc[UR10][R2.64+0x4c] ;  /* 0x00004c0a020e7981 */ /* 0x000ea2000c1e9900 */
[----:B---3--:R-:W-:-:S03]  /*04d0*/  FMNMX3 R24, R24, R13, R12, PT ;  /* 0x0000000d18187276 */ /* 0x008fc6000380000c */
[----:B------:R-:W3:Y:S04]  /*04e0*/  LDG.E.CONSTANT R13, desc[UR10][R2.64+0x50] ;  /* 0x0000500a020d7981 */ /* 0x000ee8000c1e9900 */
[----:B------:R-:W3:Y:S01]  /*04f0*/  LDG.E.CONSTANT R12, desc[UR10][R2.64+0x54] ;  /* 0x0000540a020c7981 */ /* 0x000ee2000c1e9900 */
[----:B----4-:R-:W-:-:S03]  /*0500*/  FMNMX3 R24, R24, R11, R10, PT ;  /* 0x0000000b18187276 */ /* 0x010fc6000380000a */
[----:B------:R-:W4:Y:S04]  /*0510*/  LDG.E.CONSTANT R10, desc[UR10][R2.64+0x58] ;  /* 0x0000580a020a7981 */ /* 0x000f28000c1e9900 */
[----:B------:R-:W4:Y:S01]  /*0520*/  LDG.E.CONSTANT R11, desc[UR10][R2.64+0x5c] ;  /* 0x00005c0a020b7981 */ /* 0x000f22000c1e9900 */
[----:B-----5:R-:W-:-:S03]  /*0530*/  FMNMX3 R24, R24, R9, R8, PT ;  /* 0x0000000918187276 */ /* 0x020fc60003800008 */
[----:B------:R-:W5:Y:S04]  /*0540*/  LDG.E.CONSTANT R9, desc[UR10][R2.64+0x60] ;  /* 0x0000600a02097981 */ /* 0x000f68000c1e9900 */
[----:B------:R-:W5:Y:S01]  /*0550*/  LDG.E.CONSTANT R8, desc[UR10][R2.64+0x64] ;  /* 0x0000640a02087981 */ /* 0x000f62000c1e9900 */
[----:B------:R-:W-:-:S03]  /*0560*/  FMNMX3 R26, R24, R7, R6, PT ;  /* 0x00000007181a7276 */ /* 0x000fc60003800006 */
[----:B------:R-:W5:Y:S04]  /*0570*/  LDG.E.CONSTANT R24, desc[UR10][R2.64+0x68] ;  /* 0x0000680a02187981 */ /* 0x000f68000c1e9900 */
[----:B------:R-:W5:Y:S04]  /*0580*/  LDG.E.CONSTANT R7, desc[UR10][R2.64+0x6c] ;  /* 0x00006c0a02077981 */ /* 0x000f68000c1e9900 */
[----:B------:R0:W5:Y:S01]  /*0590*/  LDG.E.CONSTANT R6, desc[UR10][R2.64+0x70] ;  /* 0x0000700a02067981 */ /* 0x000162000c1e9900 */
[----:B------:R-:W-:-:S04]  /*05a0*/  FMNMX3 R0, R26, R5, R0, PT ;  /* 0x000000051a007276 */ /* 0x000fc80003800000 */
[----:B------:R-:W-:-:S04]  /*05b0*/  FMNMX3 R0, R0, R4, R17, PT ;  /* 0x0000000400007276 */ /* 0x000fc80003800011 */
[----:B------:R-:W-:-:S04]  /*05c0*/  FMNMX3 R0, R0, R25, R22, PT ;  /* 0x0000001900007276 */ /* 0x000fc80003800016 */
[----:B------:R-:W-:-:S04]  /*05d0*/  FMNMX3 R0, R0, R23, R20, PT ;  /* 0x0000001700007276 */ /* 0x000fc80003800014 */
[----:B------:R-:W-:-:S04]  /*05e0*/  FMNMX3 R0, R0, R21, R18, PT ;  /* 0x0000001500007276 */ /* 0x000fc80003800012 */
[----:B------:R-:W-:Y:S01]  /*05f0*/  FMNMX3 R0, R0, R19, R16, PT ;  /* 0x0000001300007276 */ /* 0x000fe20003800010 */
[----:B------:R-:W-:-:S04]  /*0600*/  UIADD3 UR5, UPT, UPT, UR5, 0x1, URZ ;  /* 0x0000000105057890 */ /* 0x000fc8000fffe0ff */
[----:B------:R-:W-:Y:S01]  /*0610*/  UISETP.NE.AND UP0, UPT, UR5, 0x10, UPT ;  /* 0x000000100500788c */ /* 0x000fe2000bf05270 */
[----:B0-----:R-:W-:-:S05]  /*0620*/  IADD3 R2, P0, PT, R2, 0xe4, RZ ;  /* 0x000000e402027810 */ /* 0x001fca0007f1e0ff */
[----:B------:R-:W-:Y:S01]  /*0630*/  IMAD.X R3, RZ, RZ, R3, P0 ;  /* 0x000000ffff037224 */ /* 0x000fe200000e0603 */
[----:B--2---:R-:W-:-:S04]  /*0640*/  FMNMX3 R0, R0, R15, R14, PT ;  /* 0x0000000f00007276 */ /* 0x004fc8000380000e */
[----:B---3--:R-:W-:-:S04]  /*0650*/  FMNMX3 R0, R0, R13, R12, PT ;  /* 0x0000000d00007276 */ /* 0x008fc8000380000c */
[----:B----4-:R-:W-:-:S04]  /*0660*/  FMNMX3 R0, R0, R10, R11, PT ;  /* 0x0000000a00007276 */ /* 0x010fc8000380000b */
[----:B-----5:R-:W-:-:S04]  /*0670*/  FMNMX3 R0, R0, R9, R8, PT ;  /* 0x0000000900007276 */ /* 0x020fc80003800008 */
[----:B------:R-:W-:-:S04]  /*0680*/  FMNMX3 R7, R0, R24, R7, PT ;  /* 0x0000001800077276 */ /* 0x000fc80003800007 */
[----:B------:R-:W-:Y:S01]  /*0690*/  FMNMX R12, R7, R6, PT ;  /* 0x00000006070c7209 */ /* 0x000fe20003800000 */
[----:B------:R-:W-:Y:S06]  /*06a0*/  BRA.U UP0, `(.L_x_0) ;  /* 0xfffffff900947547 */ /* 0x000fec000b83ffff */
[----:B------:R-:W-:Y:S05]  /*06b0*/  BRA.U UP1, `(.L_x_1) ;  /* 0xfffffff9016c7547 */ /* 0x000fea000b83ffff */
[----:B------:R-:W0:Y:S02]  /*06c0*/  LDC.64 R2, c[0x0][0x388] ;  /* 0x0000e200ff027b82 */ /* 0x000e240000000a00 */
[----:B0-----:R-:W-:Y:S01]  /*06d0*/  STG.E desc[UR10][R2.64], R12 ;  /* 0x0000000c02007986 */ /* 0x001fe2000c10190a */
[----:B------:R-:W-:Y:S05]  /*06e0*/  EXIT ;  /* 0x000000000000794d */ /* 0x000fea0003800000 */
.L_x_2:
[----:B------:R-:W-:-:S00]  /*06f0*/  BRA `(.L_x_2) ;  /* 0xfffffffc00fc7947 */ /* 0x000fc0000383ffff */
[----:B------:R-:W-:-:S00]  /*0700*/  NOP ;  /* 0x0000000000007918 */ /* 0x000fc00000000000 */
[----:B------:R-:W-:-:S00]  /*0710*/  NOP ;  /* 0x0000000000007918 */ /* 0x000fc00000000000 */
[----:B------:R-:W-:-:S00]  /*0720*/  NOP ;  /* 0x0000000000007918 */ /* 0x000fc00000000000 */
[----:B------:R-:W-:-:S00]  /*0730*/  NOP ;  /* 0x0000000000007918 */ /* 0x000fc00000000000 */
[----:B------:R-:W-:-:S00]  /*0740*/  NOP ;  /* 0x0000000000007918 */ /* 0x000fc00000000000 */
[----:B------:R-:W-:-:S00]  /*0750*/  NOP ;  /* 0x0000000000007918 */ /* 0x000fc00000000000 */
[----:B------:R-:W-:-:S00]  /*0760*/  NOP ;  /* 0x0000000000007918 */ /* 0x000fc00000000000 */
[----:B------:R-:W-:-:S00]  /*0770*/  NOP ;  /* 0x0000000000007918 */ /* 0x000fc00000000000 */
.L_x_3:


//--------------------- .nv.shared.reserved.0     --------------------------
	.section	.nv.shared.reserved.0,"aw",@nobits
	.weak		__nv_reservedSMEM_offset_0_alias
	.size		__nv_reservedSMEM_offset_0_alias, 0, 64
	.other		__nv_reservedSMEM_offset_0_alias,@"STO_CUDA_RESERVED_SHARED STV_DEFAULT"
__nv_reservedSMEM_offset_0_alias:
	.zero		0
	.zero		64


//--------------------- .nv.constant0.default_function_kernel --------------------------
	.section	.nv.constant0.default_function_kernel,"a",@progbits
	.sectionflags	@""
	.align	4
.nv.constant0.default_function_kernel:
	.zero		912


//--------------------- SYMBOLS --------------------------

	.type		.nv.reservedSmem.offset0,@object
	.size		.nv.reservedSmem.offset0,0x4
